//
// Generated by NVIDIA NVVM Compiler
//
// Compiler Build ID: CL-36424714
// Cuda compilation tools, release 13.0, V13.0.88
// Based on NVVM 20.0.0
//

.version 9.0
.target sm_100
.address_size 64

	// .globl	_Z7vec_incPfm

.visible .entry _Z7vec_incPfm(
	.param .u64 .ptr .align 1 _Z7vec_incPfm_param_0,
	.param .u64 _Z7vec_incPfm_param_1
)
{
	.reg .pred 	%p<7>;
	.reg .b32 	%r<19>;
	.reg .b32 	%f<3>;
	.reg .b64 	%rd<28>;

	ld.param.u64 	%rd20, [_Z7vec_incPfm_param_0];
	ld.param.u64 	%rd21, [_Z7vec_incPfm_param_1];
	mov.u32 	%r2, %tid.x;
	mov.u32 	%r3, %ctaid.x;
	mov.u32 	%r1, %ntid.x;
	mad.lo.s32 	%r4, %r3, %r1, %r2;
	cvt.u64.u32 	%rd24, %r4;
	setp.le.u64 	%p1, %rd21, %rd24;
	@%p1 bra 	$L__BB0_9;
	mov.u32 	%r5, %tid.y;
	mov.u32 	%r6, %ctaid.y;
	mov.u32 	%r7, %ntid.y;
	mad.lo.s32 	%r8, %r6, %r7, %r5;
	cvt.u64.u32 	%rd2, %r8;
	mov.u32 	%r9, %tid.z;
	mov.u32 	%r10, %ctaid.z;
	mov.u32 	%r11, %ntid.z;
	mad.lo.s32 	%r12, %r10, %r11, %r9;
	cvt.u64.u32 	%rd3, %r12;
	mov.u32 	%r13, %nctaid.z;
	mul.lo.s32 	%r14, %r11, %r13;
	cvt.u64.u32 	%rd4, %r14;
	mov.u32 	%r15, %nctaid.y;
	mul.lo.s32 	%r16, %r7, %r15;
	cvt.u64.u32 	%rd5, %r16;
	mov.u32 	%r17, %nctaid.x;
	mul.lo.s32 	%r18, %r1, %r17;
	cvt.u64.u32 	%rd6, %r18;
	shl.b64 	%rd7, %rd21, 2;
	mul.lo.s64 	%rd22, %rd21, %rd4;
	shl.b64 	%rd8, %rd22, 2;
	cvta.to.global.u64 	%rd9, %rd20;
$L__BB0_2:
	setp.le.u64 	%p2, %rd21, %rd2;
	@%p2 bra 	$L__BB0_8;
	add.s64 	%rd11, %rd3, %rd24;
	mov.u64 	%rd25, %rd2;
$L__BB0_4:
	setp.le.u64 	%p3, %rd21, %rd3;
	@%p3 bra 	$L__BB0_7;
	add.s64 	%rd23, %rd11, %rd25;
	mad.lo.s64 	%rd26, %rd7, %rd23, %rd9;
	mov.u64 	%rd27, %rd3;
$L__BB0_6:
	ld.global.f32 	%f1, [%rd26];
	add.f32 	%f2, %f1, 0f3F800000;
	st.global.f32 	[%rd26], %f2;
	add.s64 	%rd27, %rd27, %rd4;
	add.s64 	%rd26, %rd26, %rd8;
	setp.lt.u64 	%p4, %rd27, %rd21;
	@%p4 bra 	$L__BB0_6;
$L__BB0_7:
	add.s64 	%rd25, %rd25, %rd5;
	setp.lt.u64 	%p5, %rd25, %rd21;
	@%p5 bra 	$L__BB0_4;
$L__BB0_8:
	add.s64 	%rd24, %rd24, %rd6;
	setp.lt.u64 	%p6, %rd24, %rd21;
	@%p6 bra 	$L__BB0_2;
$L__BB0_9:
	ret;

}


// ===== COMPILED SASS (sm_100) =====

	.target	sm_100

	.elftype	@"ET_EXEC"


//--------------------- .note.nv.tkinfo           --------------------------
	.section	.note.nv.tkinfo,"",@"SHT_NOTE"
	.sectionflags	@"SHF_NOTE_NV_TKINFO"
	.tkinfo
        /*0018*/ 	.word	0x00000002
        /*0030*/ 	.string	""
        /*0030*/ 	.string	"ptxas"
        /*0030*/ 	.string	"Cuda compilation tools, release 13.0, V13.0.88"
        /*0030*/ 	.string	"Build cuda_13.0.r13.0/compiler.36424714_0"
        /*0030*/ 	.string	"-arch sm_100 -m 64 "



//--------------------- .note.nv.cuinfo           --------------------------
	.section	.note.nv.cuinfo,"",@"SHT_NOTE"
	.sectionflags	@"SHF_NOTE_NV_CUINFO"
        /*0018*/ 	.short	0x0002
        /*001a*/ 	.short	0x0064
        /*001c*/ 	.short	0x0082
	.zero		2


//--------------------- .nv.info                  --------------------------
	.section	.nv.info,"",@"SHT_CUDA_INFO"
	.align	4


	//----- nvinfo : EIATTR_REGCOUNT
	.align		4
        /*0000*/ 	.byte	0x04, 0x2f
        /*0002*/ 	.short	(.L_1 - .L_0)
	.align		4
.L_0:
        /*0004*/ 	.word	index@(_Z7vec_incPfm)
        /*0008*/ 	.word	0x0000001a


	//----- nvinfo : EIATTR_FRAME_SIZE
	.align		4
.L_1:
        /*000c*/ 	.byte	0x04, 0x11
        /*000e*/ 	.short	(.L_3 - .L_2)
	.align		4
.L_2:
        /*0010*/ 	.word	index@(_Z7vec_incPfm)
        /*0014*/ 	.word	0x00000000


	//----- nvinfo : EIATTR_MIN_STACK_SIZE
	.align		4
.L_3:
        /*0018*/ 	.byte	0x04, 0x12
        /*001a*/ 	.short	(.L_5 - .L_4)
	.align		4
.L_4:
        /*001c*/ 	.word	index@(_Z7vec_incPfm)
        /*0020*/ 	.word	0x00000000
.L_5:


//--------------------- .nv.compat                --------------------------
	.section	.nv.compat,"",@"SHT_CUDA_COMPAT_INFO"
	.align	4
        /*0000*/ 	.byte	0x02, 0x09, 0x00, 0x00, 0x02, 0x02, 0x01, 0x00, 0x02, 0x05, 0x05, 0x00, 0x03, 0x07, 0x01, 0x01
        /*0010*/ 	.byte	0x02, 0x03, 0x00, 0x00, 0x02, 0x06, 0x01, 0x00, 0x04, 0x0b, 0x08, 0x00, 0x09, 0x00, 0x00, 0x00
        /*0020*/ 	.byte	0x00, 0x00, 0x00, 0x00


//--------------------- .nv.info._Z7vec_incPfm    --------------------------
	.section	.nv.info._Z7vec_incPfm,"",@"SHT_CUDA_INFO"
	.sectionflags	@""
	.align	4


	//----- nvinfo : EIATTR_CUDA_API_VERSION
	.align		4
        /*0000*/ 	.byte	0x04, 0x37
        /*0002*/ 	.short	(.L_7 - .L_6)
.L_6:
        /*0004*/ 	.word	0x00000082


	//----- nvinfo : EIATTR_KPARAM_INFO
	.align		4
.L_7:
        /*0008*/ 	.byte	0x04, 0x17
        /*000a*/ 	.short	(.L_9 - .L_8)
.L_8:
        /*000c*/ 	.word	0x00000000
        /*0010*/ 	.short	0x0001
        /*0012*/ 	.short	0x0008
        /*0014*/ 	.byte	0x00, 0xf0, 0x21, 0x00


	//----- nvinfo : EIATTR_KPARAM_INFO
	.align		4
.L_9:
        /*0018*/ 	.byte	0x04, 0x17
        /*001a*/ 	.short	(.L_11 - .L_10)
.L_10:
        /*001c*/ 	.word	0x00000000
        /*0020*/ 	.short	0x0000
        /*0022*/ 	.short	0x0000
        /*0024*/ 	.byte	0x00, 0xf5, 0x21, 0x00


	//----- nvinfo : EIATTR_SPARSE_MMA_MASK
	.align		4
.L_11:
        /*0028*/ 	.byte	0x03, 0x50
        /*002a*/ 	.short	0x0000


	//----- nvinfo : EIATTR_MAXREG_COUNT
	.align		4
        /*002c*/ 	.byte	0x03, 0x1b
        /*002e*/ 	.short	0x00ff


	//----- nvinfo : EIATTR_MERCURY_ISA_VERSION
	.align		4
        /*0030*/ 	.byte	0x03, 0x5f
        /*0032*/ 	.short	0x0101


	//----- nvinfo : EIATTR_VRC_CTA_INIT_COUNT
	.align		4
        /*0034*/ 	.byte	0x02, 0x4a
	.zero		1
	.zero		1


	//----- nvinfo : EIATTR_EXIT_INSTR_OFFSETS
	.align		4
        /*0038*/ 	.byte	0x04, 0x1c
        /*003a*/ 	.short	(.L_13 - .L_12)


	//   ....[0]....
.L_12:
        /*003c*/ 	.word	0x00000080


	//   ....[1]....
        /*0040*/ 	.word	0x00000520


	//----- nvinfo : EIATTR_CRS_STACK_SIZE
	.align		4
.L_13:
        /*0044*/ 	.byte	0x04, 0x1e
        /*0046*/ 	.short	(.L_15 - .L_14)
.L_14:
        /*0048*/ 	.word	0x00000000


	//----- nvinfo : EIATTR_CBANK_PARAM_SIZE
	.align		4
.L_15:
        /*004c*/ 	.byte	0x03, 0x19
        /*004e*/ 	.short	0x0010


	//----- nvinfo : EIATTR_PARAM_CBANK
	.align		4
        /*0050*/ 	.byte	0x04, 0x0a
        /*0052*/ 	.short	(.L_17 - .L_16)
	.align		4
.L_16:
        /*0054*/ 	.word	index@(.nv.constant0._Z7vec_incPfm)
        /*0058*/ 	.short	0x0380
        /*005a*/ 	.short	0x0010


	//----- nvinfo : EIATTR_SW_WAR
	.align		4
.L_17:
        /*005c*/ 	.byte	0x04, 0x36
        /*005e*/ 	.short	(.L_19 - .L_18)
.L_18:
        /*0060*/ 	.word	0x00000008
.L_19:


//--------------------- .nv.callgraph             --------------------------
	.section	.nv.callgraph,"",@"SHT_CUDA_CALLGRAPH"
	.align	4
	.sectionentsize	8
	.align		4
        /*0000*/ 	.word	0x00000000
	.align		4
        /*0004*/ 	.word	0xffffffff
	.align		4
        /*0008*/ 	.word	0x00000000
	.align		4
        /*000c*/ 	.word	0xfffffffe
	.align		4
        /*0010*/ 	.word	0x00000000
	.align		4
        /*0014*/ 	.word	0xfffffffd
	.align		4
        /*0018*/ 	.word	0x00000000
	.align		4
        /*001c*/ 	.word	0xfffffffc


//--------------------- .text._Z7vec_incPfm       --------------------------
	.section	.text._Z7vec_incPfm,"ax",@progbits
	.align	128
        .global         _Z7vec_incPfm
        .type           _Z7vec_incPfm,@function
        .size           _Z7vec_incPfm,(.L_x_8 - _Z7vec_incPfm)
        .other          _Z7vec_incPfm,@"STO_CUDA_ENTRY STV_DEFAULT"
_Z7vec_incPfm:
.text._Z7vec_incPfm:
[----:B------:R-:W-:Y:S01]  /*0000*/  LDC R1, c[0x0][0x37c] ;  /* 0x0000df00ff017b82 */ /* 0x000fe20000000800 */
[----:B------:R-:W0:Y:S07]  /*0010*/  S2R R9, SR_TID.X ;  /* 0x0000000000097919 */ /* 0x000e2e0000002100 */
[----:B------:R-:W0:Y:S01]  /*0020*/  S2UR UR6, SR_CTAID.X ;  /* 0x00000000000679c3 */ /* 0x000e220000002500 */
[----:B------:R-:W1:Y:S07]  /*0030*/  LDCU.64 UR4, c[0x0][0x388] ;  /* 0x00007100ff0477ac */ /* 0x000e6e0008000a00 */
[----:B------:R-:W0:Y:S02]  /*0040*/  LDC R12, c[0x0][0x360] ;  /* 0x0000d800ff0c7b82 */ /* 0x000e240000000800 */
[----:B0-----:R-:W-:-:S05]  /*0050*/  IMAD R9, R12, UR6, R9 ;  /* 0x000000060c097c24 */ /* 0x001fca000f8e0209 */
[----:B-1----:R-:W-:-:S04]  /*0060*/  ISETP.GE.U32.AND P0, PT, R9, UR4, PT ;  /* 0x0000000409007c0c */ /* 0x002fc8000bf06070 */
[----:B------:R-:W-:-:S13]  /*0070*/  ISETP.GE.U32.AND.EX P0, PT, RZ, UR5, PT, P0 ;  /* 0x00000005ff007c0c */ /* 0x000fda000bf06100 */
[----:B------:R-:W-:Y:S05]  /*0080*/  @P0 EXIT ;  /* 0x000000000000094d */ /* 0x000fea0003800000 */
[----:B------:R-:W0:Y:S01]  /*0090*/  S2R R0, SR_TID.Z ;  /* 0x0000000000007919 */ /* 0x000e220000002300 */
[----:B------:R-:W1:Y:S01]  /*00a0*/  LDC R5, c[0x0][0x364] ;  /* 0x0000d900ff057b82 */ /* 0x000e620000000800 */
[----:B------:R-:W-:Y:S01]  /*00b0*/  IMAD.MOV.U32 R6, RZ, RZ, RZ ;  /* 0x000000ffff067224 */ /* 0x000fe200078e00ff */
[----:B------:R-:W2:Y:S01]  /*00c0*/  LDCU.64 UR12, c[0x0][0x358] ;  /* 0x00006b00ff0c77ac */ /* 0x000ea20008000a00 */
[----:B------:R-:W3:Y:S05]  /*00d0*/  S2R R8, SR_TID.Y ;  /* 0x0000000000087919 */ /* 0x000eea0000002200 */
[----:B------:R-:W4:Y:S01]  /*00e0*/  LDC R11, c[0x0][0x368] ;  /* 0x0000da00ff0b7b82 */ /* 0x000f220000000800 */
[----:B------:R-:W4:Y:S01]  /*00f0*/  LDCU UR8, c[0x0][0x378] ;  /* 0x00006f00ff0877ac */ /* 0x000f220008000800 */
[----:B------:R-:W1:Y:S06]  /*0100*/  LDCU UR9, c[0x0][0x374] ;  /* 0x00006e80ff0977ac */ /* 0x000e6c0008000800 */
[----:B------:R-:W0:Y:S01]  /*0110*/  S2UR UR7, SR_CTAID.Z ;  /* 0x00000000000779c3 */ /* 0x000e220000002700 */
[----:B------:R-:W5:Y:S07]  /*0120*/  LDCU UR10, c[0x0][0x370] ;  /* 0x00006e00ff0a77ac */ /* 0x000f6e0008000800 */
[----:B------:R-:W3:Y:S01]  /*0130*/  S2UR UR6, SR_CTAID.Y ;  /* 0x00000000000679c3 */ /* 0x000ee20000002600 */
[----:B-1----:R-:W-:-:S02]  /*0140*/  IMAD R10, R5, UR9, RZ ;  /* 0x00000009050a7c24 */ /* 0x002fc4000f8e02ff */
[----:B----4-:R-:W-:Y:S01]  /*0150*/  IMAD R7, R11, UR8, RZ ;  /* 0x000000080b077c24 */ /* 0x010fe2000f8e02ff */
[----:B------:R-:W-:Y:S01]  /*0160*/  USHF.L.U64.HI UR8, UR4, 0x2, UR5 ;  /* 0x0000000204087899 */ /* 0x000fe20008010205 */
[----:B-----5:R-:W-:Y:S02]  /*0170*/  IMAD R12, R12, UR10, RZ ;  /* 0x0000000a0c0c7c24 */ /* 0x020fe4000f8e02ff */
[----:B------:R-:W-:Y:S01]  /*0180*/  IMAD.WIDE.U32 R2, R7, UR4, RZ ;  /* 0x0000000407027c25 */ /* 0x000fe2000f8e00ff */
[----:B------:R-:W-:-:S03]  /*0190*/  USHF.L.U32 UR4, UR4, 0x2, URZ ;  /* 0x0000000204047899 */ /* 0x000fc600080006ff */
[----:B0-----:R-:W-:Y:S02]  /*01a0*/  IMAD R0, R11, UR7, R0 ;  /* 0x000000070b007c24 */ /* 0x001fe4000f8e0200 */
[----:B------:R-:W-:Y:S02]  /*01b0*/  IMAD R11, R7, UR5, R3 ;  /* 0x00000005070b7c24 */ /* 0x000fe4000f8e0203 */
[----:B---3--:R-:W-:-:S03]  /*01c0*/  IMAD R8, R5, UR6, R8 ;  /* 0x0000000605087c24 */ /* 0x008fc6000f8e0208 */
[----:B--2---:R-:W-:-:S07]  /*01d0*/  SHF.L.U64.HI R11, R2, 0x2, R11 ;  /* 0x00000002020b7819 */ /* 0x004fce000001020b */
.L_x_6:
[----:B0-----:R-:W0:Y:S01]  /*01e0*/  LDCU.64 UR6, c[0x0][0x388] ;  /* 0x00007100ff0677ac */ /* 0x001e220008000a00 */
[----:B------:R-:W-:Y:S01]  /*01f0*/  BSSY.RECONVERGENT B0, `(.L_x_0) ;  /* 0x000002d000007945 */ /* 0x000fe20003800200 */
[----:B0-----:R-:W-:Y:S01]  /*0200*/  IMAD.U32 R13, RZ, RZ, UR6 ;  /* 0x00000006ff0d7e24 */ /* 0x001fe2000f8e00ff */
[----:B------:R-:W-:-:S04]  /*0210*/  MOV R15, UR7 ;  /* 0x00000007000f7c02 */ /* 0x000fc80008000f00 */
[----:B------:R-:W-:-:S04]  /*0220*/  ISETP.GE.U32.AND P0, PT, R8, R13, PT ;  /* 0x0000000d0800720c */ /* 0x000fc80003f06070 */
[----:B------:R-:W-:-:S13]  /*0230*/  ISETP.GE.U32.AND.EX P0, PT, RZ, R15, PT, P0 ;  /* 0x0000000fff00720c */ /* 0x000fda0003f06100 */
[----:B------:R-:W-:Y:S05]  /*0240*/  @P0 BRA `(.L_x_1) ;  /* 0x00000000009c0947 */ /* 0x000fea0003800000 */
[----:B------:R-:W-:Y:S01]  /*0250*/  IADD3 R14, P0, PT, R0, R9, RZ ;  /* 0x00000009000e7210 */ /* 0x000fe20007f1e0ff */
[----:B------:R-:W-:Y:S02]  /*0260*/  IMAD.MOV.U32 R17, RZ, RZ, R8 ;  /* 0x000000ffff117224 */ /* 0x000fe400078e0008 */
[----:B------:R-:W-:Y:S01]  /*0270*/  IMAD.MOV.U32 R16, RZ, RZ, RZ ;  /* 0x000000ffff107224 */ /* 0x000fe200078e00ff */
[----:B------:R-:W-:-:S09]  /*0280*/  IADD3.X R19, PT, PT, RZ, R6, RZ, P0, !PT ;  /* 0x00000006ff137210 */ /* 0x000fd200007fe4ff */
.L_x_5:
[----:B0-----:R-:W0:Y:S01]  /*0290*/  LDCU.64 UR6, c[0x0][0x388] ;  /* 0x00007100ff0677ac */ /* 0x001e220008000a00 */
[----:B------:R-:W-:Y:S01]  /*02a0*/  BSSY.RECONVERGENT B1, `(.L_x_2) ;  /* 0x000001c000017945 */ /* 0x000fe20003800200 */
[----:B0-----:R-:W-:Y:S02]  /*02b0*/  IMAD.U32 R13, RZ, RZ, UR6 ;  /* 0x00000006ff0d7e24 */ /* 0x001fe4000f8e00ff */
[----:B------:R-:W-:-:S03]  /*02c0*/  IMAD.U32 R15, RZ, RZ, UR7 ;  /* 0x00000007ff0f7e24 */ /* 0x000fc6000f8e00ff */
[----:B------:R-:W-:-:S04]  /*02d0*/  ISETP.GE.U32.AND P0, PT, R0, R13, PT ;  /* 0x0000000d0000720c */ /* 0x000fc80003f06070 */
[----:B------:R-:W-:-:S13]  /*02e0*/  ISETP.GE.U32.AND.EX P0, PT, RZ, R15, PT, P0 ;  /* 0x0000000fff00720c */ /* 0x000fda0003f06100 */
[----:B------:R-:W-:Y:S05]  /*02f0*/  @P0 BRA `(.L_x_3) ;  /* 0x0000000000580947 */ /* 0x000fea0003800000 */
[----:B------:R-:W0:Y:S01]  /*0300*/  LDC.64 R4, c[0x0][0x380] ;  /* 0x0000e000ff047b82 */ /* 0x000e220000000a00 */
[----:B------:R-:W-:Y:S01]  /*0310*/  IADD3 R21, P0, PT, R17, R14, RZ ;  /* 0x0000000e11157210 */ /* 0x000fe20007f1e0ff */
[----:B------:R-:W-:Y:S02]  /*0320*/  IMAD.MOV.U32 R20, RZ, RZ, R0 ;  /* 0x000000ffff147224 */ /* 0x000fe400078e0000 */
[----:B------:R-:W-:Y:S01]  /*0330*/  IMAD.MOV.U32 R22, RZ, RZ, RZ ;  /* 0x000000ffff167224 */ /* 0x000fe200078e00ff */
[----:B------:R-:W-:Y:S01]  /*0340*/  IADD3.X R18, PT, PT, R16, R19, RZ, P0, !PT ;  /* 0x0000001310127210 */ /* 0x000fe200007fe4ff */
[----:B------:R-:W-:-:S04]  /*0350*/  IMAD R23, R21, UR8, RZ ;  /* 0x0000000815177c24 */ /* 0x000fc8000f8e02ff */
[----:B------:R-:W-:Y:S02]  /*0360*/  IMAD R23, R18, UR4, R23 ;  /* 0x0000000412177c24 */ /* 0x000fe4000f8e0217 */
[----:B0-----:R-:W-:-:S04]  /*0370*/  IMAD.WIDE.U32 R4, R21, UR4, R4 ;  /* 0x0000000415047c25 */ /* 0x001fc8000f8e0004 */
[----:B------:R-:W-:Y:S01]  /*0380*/  IMAD.MOV.U32 R18, RZ, RZ, R4 ;  /* 0x000000ffff127224 */ /* 0x000fe200078e0004 */
[----:B------:R-:W-:-:S07]  /*0390*/  IADD3 R23, PT, PT, R5, R23, RZ ;  /* 0x0000001705177210 */ /* 0x000fce0007ffe0ff */
.L_x_4:
[----:B0-----:R-:W-:Y:S01]  /*03a0*/  IMAD.MOV.U32 R4, RZ, RZ, R18 ;  /* 0x000000ffff047224 */ /* 0x001fe200078e0012 */
[----:B------:R-:W-:-:S05]  /*03b0*/  MOV R5, R23 ;  /* 0x0000001700057202 */ /* 0x000fca0000000f00 */
[----:B------:R-:W2:Y:S01]  /*03c0*/  LDG.E R18, desc[UR12][R4.64] ;  /* 0x0000000c04127981 */ /* 0x000ea2000c1e1900 */
[----:B------:R-:W-:-:S05]  /*03d0*/  IADD3 R20, P0, PT, R7, R20, RZ ;  /* 0x0000001407147210 */ /* 0x000fca0007f1e0ff */
[----:B------:R-:W-:Y:S01]  /*03e0*/  IMAD.X R22, RZ, RZ, R22, P0 ;  /* 0x000000ffff167224 */ /* 0x000fe200000e0616 */
[----:B------:R-:W-:-:S04]  /*03f0*/  ISETP.GE.U32.AND P0, PT, R20, R13, PT ;  /* 0x0000000d1400720c */ /* 0x000fc80003f06070 */
[----:B------:R-:W-:Y:S01]  /*0400*/  ISETP.GE.U32.AND.EX P0, PT, R22, R15, PT, P0 ;  /* 0x0000000f1600720c */ /* 0x000fe20003f06100 */
[----:B--2---:R-:W-:Y:S01]  /*0410*/  FADD R21, R18, 1 ;  /* 0x3f80000012157421 */ /* 0x004fe20000000000 */
[----:B------:R-:W-:-:S04]  /*0420*/  LEA R18, P1, R2, R4, 0x2 ;  /* 0x0000000402127211 */ /* 0x000fc800078210ff */
[----:B------:R0:W-:Y:S01]  /*0430*/  STG.E desc[UR12][R4.64], R21 ;  /* 0x0000001504007986 */ /* 0x0001e2000c10190c */
[----:B------:R-:W-:-:S06]  /*0440*/  IADD3.X R23, PT, PT, R5, R11, RZ, P1, !PT ;  /* 0x0000000b05177210 */ /* 0x000fcc0000ffe4ff */
[----:B------:R-:W-:Y:S05]  /*0450*/  @!P0 BRA `(.L_x_4) ;  /* 0xfffffffc00d08947 */ /* 0x000fea000383ffff */
.L_x_3:
[----:B------:R-:W-:Y:S05]  /*0460*/  BSYNC.RECONVERGENT B1 ;  /* 0x0000000000017941 */ /* 0x000fea0003800200 */
.L_x_2:
[----:B------:R-:W-:-:S05]  /*0470*/  IADD3 R17, P0, PT, R10, R17, RZ ;  /* 0x000000110a117210 */ /* 0x000fca0007f1e0ff */
[----:B------:R-:W-:Y:S01]  /*0480*/  IMAD.X R16, RZ, RZ, R16, P0 ;  /* 0x000000ffff107224 */ /* 0x000fe200000e0610 */
[----:B------:R-:W-:-:S04]  /*0490*/  ISETP.GE.U32.AND P0, PT, R17, R13, PT ;  /* 0x0000000d1100720c */ /* 0x000fc80003f06070 */
[----:B------:R-:W-:-:S13]  /*04a0*/  ISETP.GE.U32.AND.EX P0, PT, R16, R15, PT, P0 ;  /* 0x0000000f1000720c */ /* 0x000fda0003f06100 */
[----:B------:R-:W-:Y:S05]  /*04b0*/  @!P0 BRA `(.L_x_5) ;  /* 0xfffffffc00748947 */ /* 0x000fea000383ffff */
.L_x_1:
[----:B------:R-:W-:Y:S05]  /*04c0*/  BSYNC.RECONVERGENT B0 ;  /* 0x0000000000007941 */ /* 0x000fea0003800200 */
.L_x_0:
[----:B------:R-:W-:-:S04]  /*04d0*/  IADD3 R9, P1, PT, R12, R9, RZ ;  /* 0x000000090c097210 */ /* 0x000fc80007f3e0ff */
[----:B------:R-:W-:Y:S02]  /*04e0*/  ISETP.GE.U32.AND P0, PT, R9, R13, PT ;  /* 0x0000000d0900720c */ /* 0x000fe40003f06070 */
[----:B------:R-:W-:-:S04]  /*04f0*/  IADD3.X R6, PT, PT, RZ, R6, RZ, P1, !PT ;  /* 0x00000006ff067210 */ /* 0x000fc80000ffe4ff */
[----:B------:R-:W-:-:S13]  /*0500*/  ISETP.GE.U32.AND.EX P0, PT, R6, R15, PT, P0 ;  /* 0x0000000f0600720c */ /* 0x000fda0003f06100 */
[----:B------:R-:W-:Y:S05]  /*0510*/  @!P0 BRA `(.L_x_6) ;  /* 0xfffffffc00308947 */ /* 0x000fea000383ffff */
[----:B------:R-:W-:Y:S05]  /*0520*/  EXIT ;  /* 0x000000000000794d */ /* 0x000fea0003800000 */
.L_x_7:
[----:B------:R-:W-:-:S00]  /*0530*/  BRA `(.L_x_7) ;  /* 0xfffffffc00fc7947 */ /* 0x000fc0000383ffff */
[----:B------:R-:W-:-:S00]  /*0540*/  NOP ;  /* 0x0000000000007918 */ /* 0x000fc00000000000 */
        /* <DEDUP_REMOVED lines=11> */
.L_x_8:


//--------------------- .nv.shared.reserved.0     --------------------------
	.section	.nv.shared.reserved.0,"aw",@nobits
	.weak		__nv_reservedSMEM_offset_0_alias
	.size		__nv_reservedSMEM_offset_0_alias, 0, 64
	.other		__nv_reservedSMEM_offset_0_alias,@"STO_CUDA_RESERVED_SHARED STV_DEFAULT"
__nv_reservedSMEM_offset_0_alias:
	.zero		0
	.zero		64


//--------------------- .nv.constant0._Z7vec_incPfm --------------------------
	.section	.nv.constant0._Z7vec_incPfm,"a",@progbits
	.sectionflags	@""
	.align	4
.nv.constant0._Z7vec_incPfm:
	.zero		912


//--------------------- SYMBOLS --------------------------

	.type		.nv.reservedSmem.offset0,@object
	.size		.nv.reservedSmem.offset0,0x4
